	.headerflags	@"EF_CUDA_TEXMODE_UNIFIED EF_CUDA_64BIT_ADDRESS EF_CUDA_ACCELERATORS EF_CUDA_SM90 EF_CUDA_VIRTUAL_SM(EF_CUDA_SM90)"
	.elftype	@"ET_EXEC"


//--------------------- .nv.info                  --------------------------
	.section	.nv.info,"",@"SHT_CUDA_INFO"
	.align	4


	//----- nvinfo : EIATTR_REGCOUNT
	.align		4
        /*0000*/ 	.byte	0x04, 0x2f
        /*0002*/ 	.short	(.L_1 - .L_0)
	.align		4
.L_0:
        /*0004*/ 	.word	index@(triton_poi_fused_convolution_relu_0)
        /*0008*/ 	.word	0x0000000e


	//----- nvinfo : EIATTR_MIN_STACK_SIZE
	.align		4
.L_1:
        /*000c*/ 	.byte	0x04, 0x12
        /*000e*/ 	.short	(.L_3 - .L_2)
	.align		4
.L_2:
        /*0010*/ 	.word	index@(triton_poi_fused_convolution_relu_0)
        /*0014*/ 	.word	0x00000000


	//----- nvinfo : EIATTR_FRAME_SIZE
	.align		4
.L_3:
        /*0018*/ 	.byte	0x04, 0x11
        /*001a*/ 	.short	(.L_5 - .L_4)
	.align		4
.L_4:
        /*001c*/ 	.word	index@(triton_poi_fused_convolution_relu_0)
        /*0020*/ 	.word	0x00000000


	//----- nvinfo : EIATTR_MIN_STACK_SIZE
	.align		4
.L_5:
        /*0024*/ 	.byte	0x04, 0x12
        /*0026*/ 	.short	(.L_7 - .L_6)
	.align		4
.L_6:
        /*0028*/ 	.word	index@(triton_poi_fused_convolution_relu_0)
        /*002c*/ 	.word	0x00000000
.L_7:


//--------------------- .nv.info.triton_poi_fused_convolution_relu_0 --------------------------
	.section	.nv.info.triton_poi_fused_convolution_relu_0,"",@"SHT_CUDA_INFO"
	.sectionflags	@""
	.align	4


	//----- nvinfo : EIATTR_CUDA_API_VERSION
	.align		4
        /*0000*/ 	.byte	0x04, 0x37
        /*0002*/ 	.short	(.L_9 - .L_8)
.L_8:
        /*0004*/ 	.word	0x0000007c


	//----- nvinfo : EIATTR_KPARAM_INFO
	.align		4
.L_9:
        /*0008*/ 	.byte	0x04, 0x17
        /*000a*/ 	.short	(.L_11 - .L_10)
.L_10:
        /*000c*/ 	.word	0x00000000
        /*0010*/ 	.short	0x0002
        /*0012*/ 	.short	0x0010
        /*0014*/ 	.byte	0x00, 0xf0, 0x11, 0x00


	//----- nvinfo : EIATTR_KPARAM_INFO
	.align		4
.L_11:
        /*0018*/ 	.byte	0x04, 0x17
        /*001a*/ 	.short	(.L_13 - .L_12)
.L_12:
        /*001c*/ 	.word	0x00000000
        /*0020*/ 	.short	0x0001
        /*0022*/ 	.short	0x0008
        /*0024*/ 	.byte	0x00, 0xf4, 0x21, 0x00


	//----- nvinfo : EIATTR_KPARAM_INFO
	.align		4
.L_13:
        /*0028*/ 	.byte	0x04, 0x17
        /*002a*/ 	.short	(.L_15 - .L_14)
.L_14:
        /*002c*/ 	.word	0x00000000
        /*0030*/ 	.short	0x0000
        /*0032*/ 	.short	0x0000
        /*0034*/ 	.byte	0x00, 0xf4, 0x21, 0x00


	//----- nvinfo : EIATTR_SPARSE_MMA_MASK
	.align		4
.L_15:
        /*0038*/ 	.byte	0x03, 0x50
        /*003a*/ 	.short	0x0000


	//----- nvinfo : EIATTR_MAXREG_COUNT
	.align		4
        /*003c*/ 	.byte	0x03, 0x1b
        /*003e*/ 	.short	0x00ff


	//----- nvinfo : EIATTR_EXIT_INSTR_OFFSETS
	.align		4
        /*0040*/ 	.byte	0x04, 0x1c
        /*0042*/ 	.short	(.L_17 - .L_16)


	//   ....[0]....
.L_16:
        /*0044*/ 	.word	0x00000260


	//   ....[1]....
        /*0048*/ 	.word	0x00000280


	//----- nvinfo : EIATTR_REQNTID
	.align		4
.L_17:
        /*004c*/ 	.byte	0x04, 0x10
        /*004e*/ 	.short	(.L_19 - .L_18)
.L_18:
        /*0050*/ 	.word	0x00000080
        /*0054*/ 	.word	0x00000001
        /*0058*/ 	.word	0x00000001


	//----- nvinfo : EIATTR_CBANK_PARAM_SIZE
	.align		4
.L_19:
        /*005c*/ 	.byte	0x03, 0x19
        /*005e*/ 	.short	0x0014


	//----- nvinfo : EIATTR_PARAM_CBANK
	.align		4
        /*0060*/ 	.byte	0x04, 0x0a
        /*0062*/ 	.short	(.L_21 - .L_20)
	.align		4
.L_20:
        /*0064*/ 	.word	index@(.nv.constant0.triton_poi_fused_convolution_relu_0)
        /*0068*/ 	.short	0x0210
        /*006a*/ 	.short	0x0014


	//----- nvinfo : EIATTR_SW_WAR
	.align		4
.L_21:
        /*006c*/ 	.byte	0x04, 0x36
        /*006e*/ 	.short	(.L_23 - .L_22)
.L_22:
        /*0070*/ 	.word	0x00000008
.L_23:


//--------------------- .nv.callgraph             --------------------------
	.section	.nv.callgraph,"",@"SHT_CUDA_CALLGRAPH"
	.align	4
	.sectionentsize	8
	.align		4
        /*0000*/ 	.word	0x00000000
	.align		4
        /*0004*/ 	.word	0xffffffff
	.align		4
        /*0008*/ 	.word	0x00000000
	.align		4
        /*000c*/ 	.word	0xfffffffe
	.align		4
        /*0010*/ 	.word	0x00000000
	.align		4
        /*0014*/ 	.word	0xfffffffd
	.align		4
        /*0018*/ 	.word	0x00000000
	.align		4
        /*001c*/ 	.word	0xfffffffc


//--------------------- .text.triton_poi_fused_convolution_relu_0 --------------------------
	.section	.text.triton_poi_fused_convolution_relu_0,"ax",@progbits
	.align	128
        .global         triton_poi_fused_convolution_relu_0
        .type           triton_poi_fused_convolution_relu_0,@function
        .size           triton_poi_fused_convolution_relu_0,(.L_x_1 - triton_poi_fused_convolution_relu_0)
        .other          triton_poi_fused_convolution_relu_0,@"STO_CUDA_ENTRY STV_DEFAULT"
triton_poi_fused_convolution_relu_0:
.text.triton_poi_fused_convolution_relu_0:
[----:B------:R-:W0:Y:S02]  /*0000*/  LDC R1, c[0x0][0x28] ;  /* 0x00000a00ff017b82 */ /* 0x000e240000000800 */
[----:B------:R-:W1:Y:S01]  /*0010*/  S2R R0, SR_TID.X ;  /* 0x0000000000007919 */ /* 0x000e620000002100 */
[----:B------:R-:W2:Y:S01]  /*0020*/  LDC.64 R4, c[0x0][0x218] ;  /* 0x00008600ff047b82 */ /* 0x000ea20000000a00 */
[----:B------:R-:W-:Y:S01]  /*0030*/  ULDC.64 UR4, c[0x0][0x208] ;  /* 0x0000820000047ab9 */ /* 0x000fe20000000a00 */
[----:B------:R-:W3:Y:S06]  /*0040*/  S2R R9, SR_CTAID.X ;  /* 0x0000000000097919 */ /* 0x000eec0000002500 */
[----:B------:R-:W4:Y:S01]  /*0050*/  LDC.64 R2, c[0x0][0x210] ;  /* 0x00008400ff027b82 */ /* 0x000f220000000a00 */
[----:B-1----:R-:W-:-:S05]  /*0060*/  IMAD.SHL.U32 R0, R0, 0x2, RZ ;  /* 0x0000000200007824 */ /* 0x002fca00078e00ff */
[----:B------:R-:W-:-:S05]  /*0070*/  LOP3.LUT R0, R0, 0xfe, RZ, 0xc0, !PT ;  /* 0x000000fe00007812 */ /* 0x000fca00078ec0ff */
[----:B---3--:R-:W-:-:S04]  /*0080*/  IMAD R9, R9, 0x100, R0 ;  /* 0x0000010009097824 */ /* 0x008fc800078e0200 */
[C---:B------:R-:W-:Y:S01]  /*0090*/  VIADD R0, R9.reuse, 0x1 ;  /* 0x0000000109007836 */ /* 0x040fe20000000000 */
[C---:B------:R-:W-:Y:S01]  /*00a0*/  ISETP.GE.AND P2, PT, R9.reuse, 0x310, PT ;  /* 0x000003100900780c */ /* 0x040fe20003f46270 */
[----:B------:R-:W-:-:S04]  /*00b0*/  IMAD.HI R6, R9, 0x5397829d, RZ ;  /* 0x5397829d09067827 */ /* 0x000fc800078e02ff */
[----:B------:R-:W-:Y:S01]  /*00c0*/  IMAD.HI R0, R0, 0x5397829d, RZ ;  /* 0x5397829d00007827 */ /* 0x000fe200078e02ff */
[----:B------:R-:W-:-:S03]  /*00d0*/  SHF.R.U32.HI R7, RZ, 0x1f, R6 ;  /* 0x0000001fff077819 */ /* 0x000fc60000011606 */
[----:B----4-:R-:W-:Y:S01]  /*00e0*/  IMAD.WIDE R2, R9, 0x4, R2 ;  /* 0x0000000409027825 */ /* 0x010fe200078e0202 */
[----:B------:R-:W-:Y:S02]  /*00f0*/  SHF.R.U32.HI R11, RZ, 0x1f, R0 ;  /* 0x0000001fff0b7819 */ /* 0x000fe40000011600 */
[----:B------:R-:W-:Y:S02]  /*0100*/  CS2R R8, SRZ ;  /* 0x0000000000087805 */ /* 0x000fe4000001ff00 */
[----:B------:R-:W-:Y:S02]  /*0110*/  LEA.HI.SX32 R7, R6, R7, 0x1c ;  /* 0x0000000706077211 */ /* 0x000fe400078fe2ff */
[----:B------:R-:W-:Y:S02]  /*0120*/  LEA.HI.SX32 R11, R0, R11, 0x1c ;  /* 0x0000000b000b7211 */ /* 0x000fe400078fe2ff */
[----:B------:R-:W-:Y:S01]  /*0130*/  LEA.HI R0, R7, R7, RZ, 0x2 ;  /* 0x0000000707007211 */ /* 0x000fe200078f10ff */
[----:B------:R-:W3:Y:S01]  /*0140*/  @!P2 LDG.E.64 R8, desc[UR4][R2.64] ;  /* 0x000000040208a981 */ /* 0x000ee2000c1e1b00 */
[----:B------:R-:W-:-:S02]  /*0150*/  LEA.HI R6, R11, R11, RZ, 0x2 ;  /* 0x0000000b0b067211 */ /* 0x000fc400078f10ff */
[----:B------:R-:W-:Y:S02]  /*0160*/  LOP3.LUT R0, R0, 0xfffffffc, RZ, 0xc0, !PT ;  /* 0xfffffffc00007812 */ /* 0x000fe400078ec0ff */
[----:B------:R-:W-:-:S03]  /*0170*/  LOP3.LUT R6, R6, 0xfffffffc, RZ, 0xc0, !PT ;  /* 0xfffffffc06067812 */ /* 0x000fc600078ec0ff */
[----:B------:R-:W-:Y:S02]  /*0180*/  IMAD.IADD R7, R7, 0x1, -R0 ;  /* 0x0000000107077824 */ /* 0x000fe400078e0a00 */
[----:B------:R-:W-:Y:S02]  /*0190*/  IMAD.IADD R11, R11, 0x1, -R6 ;  /* 0x000000010b0b7824 */ /* 0x000fe400078e0a06 */
[----:B--2---:R-:W-:-:S04]  /*01a0*/  IMAD.WIDE R6, R7, 0x4, R4 ;  /* 0x0000000407067825 */ /* 0x004fc800078e0204 */
[----:B------:R-:W-:-:S04]  /*01b0*/  IMAD.WIDE R4, R11, 0x4, R4 ;  /* 0x000000040b047825 */ /* 0x000fc800078e0204 */
[----:B------:R-:W-:Y:S02]  /*01c0*/  IMAD.MOV.U32 R11, RZ, RZ, RZ ;  /* 0x000000ffff0b7224 */ /* 0x000fe400078e00ff */
[----:B------:R-:W-:-:S04]  /*01d0*/  IMAD.MOV.U32 R0, RZ, RZ, RZ ;  /* 0x000000ffff007224 */ /* 0x000fc800078e00ff */
[----:B------:R-:W3:Y:S04]  /*01e0*/  @!P2 LDG.E.EL R11, desc[UR4][R6.64] ;  /* 0x00000004060ba981 */ /* 0x000ee8000c2e1900 */
[----:B------:R-:W2:Y:S01]  /*01f0*/  @!P2 LDG.E.EL R0, desc[UR4][R4.64] ;  /* 0x000000040400a981 */ /* 0x000ea2000c2e1900 */
[----:B---3--:R-:W-:Y:S01]  /*0200*/  FSETP.GEU.AND P0, PT, R8, -R11, PT ;  /* 0x8000000b0800720b */ /* 0x008fe20003f0e000 */
[----:B------:R-:W-:Y:S01]  /*0210*/  FADD R8, R11, R8 ;  /* 0x000000080b087221 */ /* 0x000fe20000000000 */
[----:B--2---:R-:W-:Y:S01]  /*0220*/  FADD R10, R0, R9 ;  /* 0x00000009000a7221 */ /* 0x004fe20000000000 */
[----:B------:R-:W-:-:S03]  /*0230*/  FSETP.GEU.AND P1, PT, R9, -R0, PT ;  /* 0x800000000900720b */ /* 0x000fc60003f2e000 */
[----:B------:R-:W-:Y:S02]  /*0240*/  FSEL R8, R8, RZ, P0 ;  /* 0x000000ff08087208 */ /* 0x000fe40000000000 */
[----:B------:R-:W-:Y:S01]  /*0250*/  FSEL R9, R10, RZ, P1 ;  /* 0x000000ff0a097208 */ /* 0x000fe20000800000 */
[----:B------:R-:W-:Y:S07]  /*0260*/  @P2 EXIT ;  /* 0x000000000000294d */ /* 0x000fee0003800000 */
[----:B------:R-:W-:Y:S01]  /*0270*/  STG.E.64 desc[UR4][R2.64], R8 ;  /* 0x0000000802007986 */ /* 0x000fe2000c101b04 */
[----:B------:R-:W-:Y:S05]  /*0280*/  EXIT ;  /* 0x000000000000794d */ /* 0x000fea0003800000 */
.L_x_0:
[----:B------:R-:W-:-:S00]  /*0290*/  BRA `(.L_x_0) ;  /* 0xfffffffc00fc7947 */ /* 0x000fc0000383ffff */
[----:B------:R-:W-:-:S00]  /*02a0*/  NOP ;  /* 0x0000000000007918 */ /* 0x000fc00000000000 */
        /* <DEDUP_REMOVED lines=13> */
.L_x_1:


//--------------------- .nv.constant0.triton_poi_fused_convolution_relu_0 --------------------------
	.section	.nv.constant0.triton_poi_fused_convolution_relu_0,"a",@progbits
	.sectionflags	@""
	.align	4
.nv.constant0.triton_poi_fused_convolution_relu_0:
	.zero		548
